//
// Generated by NVIDIA NVVM Compiler
//
// Compiler Build ID: CL-36424714
// Cuda compilation tools, release 13.0, V13.0.88
// Based on NVVM 20.0.0
//

.version 9.0
.target sm_100
.address_size 64

	// .globl	_Z4atbtPKdS0_Pdiii
// _ZZ4atbtPKdS0_PdiiiE2As has been demoted
// _ZZ4atbtPKdS0_PdiiiE2Bs has been demoted

.visible .entry _Z4atbtPKdS0_Pdiii(
	.param .u64 .ptr .align 1 _Z4atbtPKdS0_Pdiii_param_0,
	.param .u64 .ptr .align 1 _Z4atbtPKdS0_Pdiii_param_1,
	.param .u64 .ptr .align 1 _Z4atbtPKdS0_Pdiii_param_2,
	.param .u32 _Z4atbtPKdS0_Pdiii_param_3,
	.param .u32 _Z4atbtPKdS0_Pdiii_param_4,
	.param .u32 _Z4atbtPKdS0_Pdiii_param_5
)
{
	.reg .pred 	%p<24>;
	.reg .b32 	%r<110>;
	.reg .b64 	%rd<21>;
	.reg .b64 	%fd<128>;
	// demoted variable
	.shared .align 8 .b8 _ZZ4atbtPKdS0_PdiiiE2As[16384];
	// demoted variable
	.shared .align 8 .b8 _ZZ4atbtPKdS0_PdiiiE2Bs[8192];
	ld.param.u64 	%rd5, [_Z4atbtPKdS0_Pdiii_param_0];
	ld.param.u64 	%rd4, [_Z4atbtPKdS0_Pdiii_param_1];
	ld.param.u64 	%rd6, [_Z4atbtPKdS0_Pdiii_param_2];
	ld.param.u32 	%r42, [_Z4atbtPKdS0_Pdiii_param_3];
	ld.param.u32 	%r43, [_Z4atbtPKdS0_Pdiii_param_4];
	ld.param.u32 	%r44, [_Z4atbtPKdS0_Pdiii_param_5];
	cvta.to.global.u64 	%rd1, %rd5;
	cvta.to.global.u64 	%rd2, %rd6;
	mov.u32 	%r45, %ctaid.x;
	shl.b32 	%r46, %r45, 1;
	mov.u32 	%r47, %ctaid.y;
	mov.u32 	%r1, %tid.x;
	mov.u32 	%r2, %tid.y;
	mov.u32 	%r3, %ntid.y;
	mad.lo.s32 	%r4, %r46, %r3, %r1;
	mad.lo.s32 	%r5, %r3, %r47, %r2;
	mov.u32 	%r48, %ntid.x;
	mad.lo.s32 	%r49, %r46, %r48, %r1;
	mad.lo.s32 	%r6, %r49, %r43, %r5;
	mul.lo.s32 	%r7, %r44, %r42;
	mul.lo.s32 	%r8, %r43, %r42;
	setp.lt.s32 	%p1, %r44, 1;
	mov.f64 	%fd124, 0d0000000000000000;
	mov.f64 	%fd125, %fd124;
	@%p1 bra 	$L__BB0_21;
	mul.lo.s32 	%r51, %r44, %r5;
	shl.b32 	%r52, %r2, 9;
	mov.u32 	%r53, _ZZ4atbtPKdS0_PdiiiE2As;
	add.s32 	%r54, %r53, %r52;
	shl.b32 	%r55, %r1, 3;
	add.s32 	%r9, %r54, %r55;
	add.s32 	%r56, %r51, %r44;
	mul.lo.s32 	%r57, %r44, %r43;
	min.s32 	%r10, %r56, %r57;
	shl.b32 	%r58, %r2, 8;
	mov.u32 	%r59, _ZZ4atbtPKdS0_PdiiiE2Bs;
	add.s32 	%r11, %r59, %r58;
	mul.lo.s32 	%r12, %r42, %r3;
	and.b32  	%r13, %r3, 7;
	add.s32 	%r14, %r11, 32;
	add.s32 	%r101, %r51, %r1;
	mad.lo.s32 	%r102, %r42, %r2, %r4;
	cvta.to.global.u64 	%rd3, %rd4;
	mov.f64 	%fd125, 0d0000000000000000;
	mov.b32 	%r99, 0;
	mov.u32 	%r100, %r99;
	mov.f64 	%fd124, %fd125;
$L__BB0_2:
	add.s32 	%r60, %r4, 32;
	setp.ge.s32 	%p2, %r60, %r42;
	shl.b32 	%r21, %r99, 5;
	setp.ge.s32 	%p3, %r102, %r7;
	or.pred  	%p4, %p2, %p3;
	@%p4 bra 	$L__BB0_4;
	mul.wide.s32 	%rd11, %r102, 8;
	add.s64 	%rd12, %rd1, %rd11;
	ld.global.f64 	%fd34, [%rd12+256];
	st.shared.f64 	[%r9+256], %fd34;
	ld.global.f64 	%fd35, [%rd12];
	st.shared.f64 	[%r9], %fd35;
	bra.uni 	$L__BB0_7;
$L__BB0_4:
	setp.ge.s32 	%p6, %r4, %r42;
	or.pred  	%p7, %p6, %p3;
	@%p7 bra 	$L__BB0_6;
	mul.wide.s32 	%rd8, %r102, 8;
	add.s64 	%rd9, %rd1, %rd8;
	ld.global.f64 	%fd33, [%rd9];
	st.shared.f64 	[%r9], %fd33;
	mov.b64 	%rd10, 0;
	st.shared.u64 	[%r9+256], %rd10;
	bra.uni 	$L__BB0_7;
$L__BB0_6:
	mov.b64 	%rd7, 0;
	st.shared.u64 	[%r9], %rd7;
	st.shared.u64 	[%r9+256], %rd7;
$L__BB0_7:
	setp.ge.s32 	%p8, %r101, %r10;
	mov.f64 	%fd109, 0d0000000000000000;
	@%p8 bra 	$L__BB0_9;
	mul.wide.s32 	%rd13, %r101, 8;
	add.s64 	%rd14, %rd3, %rd13;
	ld.global.f64 	%fd109, [%rd14];
$L__BB0_9:
	shl.b32 	%r61, %r1, 3;
	add.s32 	%r62, %r11, %r61;
	st.shared.f64 	[%r62], %fd109;
	bar.sync 	0;
	add.s32 	%r63, %r3, %r100;
	not.b32 	%r64, %r21;
	add.s32 	%r65, %r64, %r63;
	setp.lt.u32 	%p9, %r65, 7;
	mov.u32 	%r107, %r100;
	@%p9 bra 	$L__BB0_12;
	shl.b32 	%r66, %r1, 3;
	mov.u32 	%r67, _ZZ4atbtPKdS0_PdiiiE2As;
	add.s32 	%r68, %r66, %r67;
	add.s32 	%r104, %r68, 2048;
	sub.s32 	%r69, %r13, %r3;
	add.s32 	%r70, %r69, %r21;
	sub.s32 	%r105, %r70, %r100;
	mov.u32 	%r103, %r14;
	mov.u32 	%r107, %r100;
$L__BB0_11:
	.pragma "nounroll";
	ld.shared.f64 	%fd38, [%r104+-2048];
	ld.shared.f64 	%fd39, [%r103+-32];
	fma.rn.f64 	%fd40, %fd38, %fd39, %fd124;
	ld.shared.f64 	%fd41, [%r104+-1792];
	fma.rn.f64 	%fd42, %fd39, %fd41, %fd125;
	ld.shared.f64 	%fd43, [%r104+-1536];
	ld.shared.f64 	%fd44, [%r103+-24];
	fma.rn.f64 	%fd45, %fd43, %fd44, %fd40;
	ld.shared.f64 	%fd46, [%r104+-1280];
	fma.rn.f64 	%fd47, %fd44, %fd46, %fd42;
	ld.shared.f64 	%fd48, [%r104+-1024];
	ld.shared.f64 	%fd49, [%r103+-16];
	fma.rn.f64 	%fd50, %fd48, %fd49, %fd45;
	ld.shared.f64 	%fd51, [%r104+-768];
	fma.rn.f64 	%fd52, %fd49, %fd51, %fd47;
	ld.shared.f64 	%fd53, [%r104+-512];
	ld.shared.f64 	%fd54, [%r103+-8];
	fma.rn.f64 	%fd55, %fd53, %fd54, %fd50;
	ld.shared.f64 	%fd56, [%r104+-256];
	fma.rn.f64 	%fd57, %fd54, %fd56, %fd52;
	ld.shared.f64 	%fd58, [%r104];
	ld.shared.f64 	%fd59, [%r103];
	fma.rn.f64 	%fd60, %fd58, %fd59, %fd55;
	ld.shared.f64 	%fd61, [%r104+256];
	fma.rn.f64 	%fd62, %fd59, %fd61, %fd57;
	ld.shared.f64 	%fd63, [%r104+512];
	ld.shared.f64 	%fd64, [%r103+8];
	fma.rn.f64 	%fd65, %fd63, %fd64, %fd60;
	ld.shared.f64 	%fd66, [%r104+768];
	fma.rn.f64 	%fd67, %fd64, %fd66, %fd62;
	ld.shared.f64 	%fd68, [%r104+1024];
	ld.shared.f64 	%fd69, [%r103+16];
	fma.rn.f64 	%fd70, %fd68, %fd69, %fd65;
	ld.shared.f64 	%fd71, [%r104+1280];
	fma.rn.f64 	%fd72, %fd69, %fd71, %fd67;
	ld.shared.f64 	%fd73, [%r104+1536];
	ld.shared.f64 	%fd74, [%r103+24];
	fma.rn.f64 	%fd124, %fd73, %fd74, %fd70;
	ld.shared.f64 	%fd75, [%r104+1792];
	fma.rn.f64 	%fd125, %fd74, %fd75, %fd72;
	add.s32 	%r107, %r107, 8;
	add.s32 	%r105, %r105, 8;
	add.s32 	%r104, %r104, 4096;
	add.s32 	%r103, %r103, 64;
	setp.ne.s32 	%p10, %r105, 0;
	@%p10 bra 	$L__BB0_11;
$L__BB0_12:
	setp.eq.s32 	%p11, %r13, 0;
	@%p11 bra 	$L__BB0_20;
	add.s32 	%r71, %r13, -1;
	setp.lt.u32 	%p12, %r71, 3;
	@%p12 bra 	$L__BB0_15;
	sub.s32 	%r72, %r107, %r100;
	shl.b32 	%r73, %r72, 9;
	mov.u32 	%r74, _ZZ4atbtPKdS0_PdiiiE2As;
	add.s32 	%r75, %r74, %r73;
	shl.b32 	%r76, %r1, 3;
	add.s32 	%r77, %r75, %r76;
	ld.shared.f64 	%fd77, [%r77];
	shl.b32 	%r78, %r72, 3;
	add.s32 	%r79, %r11, %r78;
	ld.shared.f64 	%fd78, [%r79];
	fma.rn.f64 	%fd79, %fd77, %fd78, %fd124;
	ld.shared.f64 	%fd80, [%r77+256];
	fma.rn.f64 	%fd81, %fd78, %fd80, %fd125;
	ld.shared.f64 	%fd82, [%r77+512];
	ld.shared.f64 	%fd83, [%r79+8];
	fma.rn.f64 	%fd84, %fd82, %fd83, %fd79;
	ld.shared.f64 	%fd85, [%r77+768];
	fma.rn.f64 	%fd86, %fd83, %fd85, %fd81;
	ld.shared.f64 	%fd87, [%r77+1024];
	ld.shared.f64 	%fd88, [%r79+16];
	fma.rn.f64 	%fd89, %fd87, %fd88, %fd84;
	ld.shared.f64 	%fd90, [%r77+1280];
	fma.rn.f64 	%fd91, %fd88, %fd90, %fd86;
	ld.shared.f64 	%fd92, [%r77+1536];
	ld.shared.f64 	%fd93, [%r79+24];
	fma.rn.f64 	%fd124, %fd92, %fd93, %fd89;
	ld.shared.f64 	%fd94, [%r77+1792];
	fma.rn.f64 	%fd125, %fd93, %fd94, %fd91;
	add.s32 	%r107, %r107, 4;
$L__BB0_15:
	and.b32  	%r80, %r3, 3;
	setp.eq.s32 	%p13, %r80, 0;
	@%p13 bra 	$L__BB0_20;
	setp.eq.s32 	%p14, %r80, 1;
	@%p14 bra 	$L__BB0_18;
	sub.s32 	%r81, %r107, %r100;
	shl.b32 	%r82, %r81, 9;
	mov.u32 	%r83, _ZZ4atbtPKdS0_PdiiiE2As;
	add.s32 	%r84, %r83, %r82;
	shl.b32 	%r85, %r1, 3;
	add.s32 	%r86, %r84, %r85;
	ld.shared.f64 	%fd96, [%r86];
	shl.b32 	%r87, %r81, 3;
	add.s32 	%r88, %r11, %r87;
	ld.shared.f64 	%fd97, [%r88];
	fma.rn.f64 	%fd98, %fd96, %fd97, %fd124;
	ld.shared.f64 	%fd99, [%r86+256];
	fma.rn.f64 	%fd100, %fd97, %fd99, %fd125;
	ld.shared.f64 	%fd101, [%r86+512];
	ld.shared.f64 	%fd102, [%r88+8];
	fma.rn.f64 	%fd124, %fd101, %fd102, %fd98;
	ld.shared.f64 	%fd103, [%r86+768];
	fma.rn.f64 	%fd125, %fd102, %fd103, %fd100;
	add.s32 	%r107, %r107, 2;
$L__BB0_18:
	and.b32  	%r89, %r3, 1;
	setp.eq.b32 	%p15, %r89, 1;
	not.pred 	%p16, %p15;
	@%p16 bra 	$L__BB0_20;
	sub.s32 	%r90, %r107, %r100;
	shl.b32 	%r91, %r90, 9;
	mov.u32 	%r92, _ZZ4atbtPKdS0_PdiiiE2As;
	add.s32 	%r93, %r92, %r91;
	shl.b32 	%r94, %r1, 3;
	add.s32 	%r95, %r93, %r94;
	ld.shared.f64 	%fd104, [%r95];
	shl.b32 	%r96, %r90, 3;
	add.s32 	%r97, %r11, %r96;
	ld.shared.f64 	%fd105, [%r97];
	fma.rn.f64 	%fd124, %fd104, %fd105, %fd124;
	ld.shared.f64 	%fd106, [%r95+256];
	fma.rn.f64 	%fd125, %fd105, %fd106, %fd125;
$L__BB0_20:
	bar.sync 	0;
	add.s32 	%r102, %r102, %r12;
	add.s32 	%r101, %r101, 32;
	add.s32 	%r100, %r100, 32;
	setp.lt.s32 	%p17, %r100, %r44;
	add.s32 	%r99, %r99, 1;
	@%p17 bra 	$L__BB0_2;
$L__BB0_21:
	setp.ge.u32 	%p18, %r5, %r43;
	shl.b32 	%r41, %r43, 5;
	add.s32 	%r98, %r6, %r41;
	setp.ge.s32 	%p19, %r98, %r8;
	or.pred  	%p20, %p18, %p19;
	@%p20 bra 	$L__BB0_23;
	mul.wide.s32 	%rd17, %r6, 8;
	add.s64 	%rd18, %rd2, %rd17;
	st.global.f64 	[%rd18], %fd124;
	mul.wide.s32 	%rd19, %r41, 8;
	add.s64 	%rd20, %rd18, %rd19;
	st.global.f64 	[%rd20], %fd125;
	bra.uni 	$L__BB0_25;
$L__BB0_23:
	setp.ge.u32 	%p21, %r5, %r43;
	setp.ge.s32 	%p22, %r6, %r8;
	or.pred  	%p23, %p21, %p22;
	@%p23 bra 	$L__BB0_25;
	mul.wide.s32 	%rd15, %r6, 8;
	add.s64 	%rd16, %rd2, %rd15;
	st.global.f64 	[%rd16], %fd124;
$L__BB0_25:
	ret;

}


// ===== COMPILED SASS (sm_100) =====

	.target	sm_100

	.elftype	@"ET_EXEC"


//--------------------- .note.nv.tkinfo           --------------------------
	.section	.note.nv.tkinfo,"",@"SHT_NOTE"
	.sectionflags	@"SHF_NOTE_NV_TKINFO"
	.tkinfo
        /*0018*/ 	.word	0x00000002
        /*0030*/ 	.string	""
        /*0030*/ 	.string	"ptxas"
        /*0030*/ 	.string	"Cuda compilation tools, release 13.0, V13.0.88"
        /*0030*/ 	.string	"Build cuda_13.0.r13.0/compiler.36424714_0"
        /*0030*/ 	.string	"-arch sm_100 -m 64 "



//--------------------- .note.nv.cuinfo           --------------------------
	.section	.note.nv.cuinfo,"",@"SHT_NOTE"
	.sectionflags	@"SHF_NOTE_NV_CUINFO"
        /*0018*/ 	.short	0x0002
        /*001a*/ 	.short	0x0064
        /*001c*/ 	.short	0x0082
	.zero		2


//--------------------- .nv.info                  --------------------------
	.section	.nv.info,"",@"SHT_CUDA_INFO"
	.align	4


	//----- nvinfo : EIATTR_REGCOUNT
	.align		4
        /*0000*/ 	.byte	0x04, 0x2f
        /*0002*/ 	.short	(.L_1 - .L_0)
	.align		4
.L_0:
        /*0004*/ 	.word	index@(_Z4atbtPKdS0_Pdiii)
        /*0008*/ 	.word	0x00000027


	//----- nvinfo : EIATTR_FRAME_SIZE
	.align		4
.L_1:
        /*000c*/ 	.byte	0x04, 0x11
        /*000e*/ 	.short	(.L_3 - .L_2)
	.align		4
.L_2:
        /*0010*/ 	.word	index@(_Z4atbtPKdS0_Pdiii)
        /*0014*/ 	.word	0x00000000


	//----- nvinfo : EIATTR_MIN_STACK_SIZE
	.align		4
.L_3:
        /*0018*/ 	.byte	0x04, 0x12
        /*001a*/ 	.short	(.L_5 - .L_4)
	.align		4
.L_4:
        /*001c*/ 	.word	index@(_Z4atbtPKdS0_Pdiii)
        /*0020*/ 	.word	0x00000000
.L_5:


//--------------------- .nv.compat                --------------------------
	.section	.nv.compat,"",@"SHT_CUDA_COMPAT_INFO"
	.align	4
        /*0000*/ 	.byte	0x02, 0x09, 0x00, 0x00, 0x02, 0x02, 0x01, 0x00, 0x02, 0x05, 0x05, 0x00, 0x03, 0x07, 0x01, 0x01
        /*0010*/ 	.byte	0x02, 0x03, 0x00, 0x00, 0x02, 0x06, 0x01, 0x00, 0x04, 0x0b, 0x08, 0x00, 0x01, 0x00, 0x00, 0x00
        /*0020*/ 	.byte	0x00, 0x00, 0x00, 0x00


//--------------------- .nv.info._Z4atbtPKdS0_Pdiii --------------------------
	.section	.nv.info._Z4atbtPKdS0_Pdiii,"",@"SHT_CUDA_INFO"
	.sectionflags	@""
	.align	4


	//----- nvinfo : EIATTR_CUDA_API_VERSION
	.align		4
        /*0000*/ 	.byte	0x04, 0x37
        /*0002*/ 	.short	(.L_7 - .L_6)
.L_6:
        /*0004*/ 	.word	0x00000082


	//----- nvinfo : EIATTR_KPARAM_INFO
	.align		4
.L_7:
        /*0008*/ 	.byte	0x04, 0x17
        /*000a*/ 	.short	(.L_9 - .L_8)
.L_8:
        /*000c*/ 	.word	0x00000000
        /*0010*/ 	.short	0x0005
        /*0012*/ 	.short	0x0020
        /*0014*/ 	.byte	0x00, 0xf0, 0x11, 0x00


	//----- nvinfo : EIATTR_KPARAM_INFO
	.align		4
.L_9:
        /*0018*/ 	.byte	0x04, 0x17
        /*001a*/ 	.short	(.L_11 - .L_10)
.L_10:
        /*001c*/ 	.word	0x00000000
        /*0020*/ 	.short	0x0004
        /*0022*/ 	.short	0x001c
        /*0024*/ 	.byte	0x00, 0xf0, 0x11, 0x00


	//----- nvinfo : EIATTR_KPARAM_INFO
	.align		4
.L_11:
        /*0028*/ 	.byte	0x04, 0x17
        /*002a*/ 	.short	(.L_13 - .L_12)
.L_12:
        /*002c*/ 	.word	0x00000000
        /*0030*/ 	.short	0x0003
        /*0032*/ 	.short	0x0018
        /*0034*/ 	.byte	0x00, 0xf0, 0x11, 0x00


	//----- nvinfo : EIATTR_KPARAM_INFO
	.align		4
.L_13:
        /*0038*/ 	.byte	0x04, 0x17
        /*003a*/ 	.short	(.L_15 - .L_14)
.L_14:
        /*003c*/ 	.word	0x00000000
        /*0040*/ 	.short	0x0002
        /*0042*/ 	.short	0x0010
        /*0044*/ 	.byte	0x00, 0xf5, 0x21, 0x00


	//----- nvinfo : EIATTR_KPARAM_INFO
	.align		4
.L_15:
        /*0048*/ 	.byte	0x04, 0x17
        /*004a*/ 	.short	(.L_17 - .L_16)
.L_16:
        /*004c*/ 	.word	0x00000000
        /*0050*/ 	.short	0x0001
        /*0052*/ 	.short	0x0008
        /*0054*/ 	.byte	0x00, 0xf5, 0x21, 0x00


	//----- nvinfo : EIATTR_KPARAM_INFO
	.align		4
.L_17:
        /*0058*/ 	.byte	0x04, 0x17
        /*005a*/ 	.short	(.L_19 - .L_18)
.L_18:
        /*005c*/ 	.word	0x00000000
        /*0060*/ 	.short	0x0000
        /*0062*/ 	.short	0x0000
        /*0064*/ 	.byte	0x00, 0xf5, 0x21, 0x00


	//----- nvinfo : EIATTR_SPARSE_MMA_MASK
	.align		4
.L_19:
        /*0068*/ 	.byte	0x03, 0x50
        /*006a*/ 	.short	0x0000


	//----- nvinfo : EIATTR_MAXREG_COUNT
	.align		4
        /*006c*/ 	.byte	0x03, 0x1b
        /*006e*/ 	.short	0x00ff


	//----- nvinfo : EIATTR_NUM_BARRIERS
	.align		4
        /*0070*/ 	.byte	0x02, 0x4c
        /*0072*/ 	.byte	0x01
	.zero		1


	//----- nvinfo : EIATTR_MERCURY_ISA_VERSION
	.align		4
        /*0074*/ 	.byte	0x03, 0x5f
        /*0076*/ 	.short	0x0101


	//----- nvinfo : EIATTR_VRC_CTA_INIT_COUNT
	.align		4
        /*0078*/ 	.byte	0x02, 0x4a
	.zero		1
	.zero		1


	//----- nvinfo : EIATTR_EXIT_INSTR_OFFSETS
	.align		4
        /*007c*/ 	.byte	0x04, 0x1c
        /*007e*/ 	.short	(.L_21 - .L_20)


	//   ....[0]....
.L_20:
        /*0080*/ 	.word	0x00000d70


	//   ....[1]....
        /*0084*/ 	.word	0x00000da0


	//   ....[2]....
        /*0088*/ 	.word	0x00000de0


	//----- nvinfo : EIATTR_CRS_STACK_SIZE
	.align		4
.L_21:
        /*008c*/ 	.byte	0x04, 0x1e
        /*008e*/ 	.short	(.L_23 - .L_22)
.L_22:
        /*0090*/ 	.word	0x00000000


	//----- nvinfo : EIATTR_CBANK_PARAM_SIZE
	.align		4
.L_23:
        /*0094*/ 	.byte	0x03, 0x19
        /*0096*/ 	.short	0x0024


	//----- nvinfo : EIATTR_PARAM_CBANK
	.align		4
        /*0098*/ 	.byte	0x04, 0x0a
        /*009a*/ 	.short	(.L_25 - .L_24)
	.align		4
.L_24:
        /*009c*/ 	.word	index@(.nv.constant0._Z4atbtPKdS0_Pdiii)
        /*00a0*/ 	.short	0x0380
        /*00a2*/ 	.short	0x0024


	//----- nvinfo : EIATTR_SW_WAR
	.align		4
.L_25:
        /*00a4*/ 	.byte	0x04, 0x36
        /*00a6*/ 	.short	(.L_27 - .L_26)
.L_26:
        /*00a8*/ 	.word	0x00000008
.L_27:


//--------------------- .nv.callgraph             --------------------------
	.section	.nv.callgraph,"",@"SHT_CUDA_CALLGRAPH"
	.align	4
	.sectionentsize	8
	.align		4
        /*0000*/ 	.word	0x00000000
	.align		4
        /*0004*/ 	.word	0xffffffff
	.align		4
        /*0008*/ 	.word	0x00000000
	.align		4
        /*000c*/ 	.word	0xfffffffe
	.align		4
        /*0010*/ 	.word	0x00000000
	.align		4
        /*0014*/ 	.word	0xfffffffd
	.align		4
        /*0018*/ 	.word	0x00000000
	.align		4
        /*001c*/ 	.word	0xfffffffc


//--------------------- .text._Z4atbtPKdS0_Pdiii  --------------------------
	.section	.text._Z4atbtPKdS0_Pdiii,"ax",@progbits
	.align	128
        .global         _Z4atbtPKdS0_Pdiii
        .type           _Z4atbtPKdS0_Pdiii,@function
        .size           _Z4atbtPKdS0_Pdiii,(.L_x_11 - _Z4atbtPKdS0_Pdiii)
        .other          _Z4atbtPKdS0_Pdiii,@"STO_CUDA_ENTRY STV_DEFAULT"
_Z4atbtPKdS0_Pdiii:
.text._Z4atbtPKdS0_Pdiii:
[----:B------:R-:W-:Y:S01]  /*0000*/  LDC R1, c[0x0][0x37c] ;  /* 0x0000df00ff017b82 */ /* 0x000fe20000000800 */
[----:B------:R-:W0:Y:S07]  /*0010*/  S2R R23, SR_TID.Y ;  /* 0x0000000000177919 */ /* 0x000e2e0000002200 */
[----:B------:R-:W1:Y:S01]  /*0020*/  LDC R20, c[0x0][0x3a0] ;  /* 0x0000e800ff147b82 */ /* 0x000e620000000800 */
[----:B------:R-:W2:Y:S01]  /*0030*/  LDCU.64 UR10, c[0x0][0x398] ;  /* 0x00007300ff0a77ac */ /* 0x000ea20008000a00 */
[----:B------:R-:W-:Y:S01]  /*0040*/  CS2R R8, SRZ ;  /* 0x0000000000087805 */ /* 0x000fe2000001ff00 */
[----:B------:R-:W3:Y:S01]  /*0050*/  S2R R0, SR_TID.X ;  /* 0x0000000000007919 */ /* 0x000ee20000002100 */
[----:B------:R-:W-:Y:S01]  /*0060*/  CS2R R34, SRZ ;  /* 0x0000000000227805 */ /* 0x000fe2000001ff00 */
[----:B------:R-:W4:Y:S03]  /*0070*/  LDCU.64 UR8, c[0x0][0x358] ;  /* 0x00006b00ff0877ac */ /* 0x000f260008000a00 */
[----:B------:R-:W5:Y:S08]  /*0080*/  S2UR UR4, SR_CTAID.X ;  /* 0x00000000000479c3 */ /* 0x000f700000002500 */
[----:B------:R-:W0:Y:S01]  /*0090*/  LDC R3, c[0x0][0x364] ;  /* 0x0000d900ff037b82 */ /* 0x000e220000000800 */
[----:B--2---:R-:W-:-:S07]  /*00a0*/  UIMAD UR7, UR11, UR10, URZ ;  /* 0x0000000a0b0772a4 */ /* 0x004fce000f8e02ff */
[----:B------:R-:W0:Y:S01]  /*00b0*/  S2UR UR5, SR_CTAID.Y ;  /* 0x00000000000579c3 */ /* 0x000e220000002600 */
[----:B-1----:R-:W-:-:S07]  /*00c0*/  ISETP.GE.AND P0, PT, R20, 0x1, PT ;  /* 0x000000011400780c */ /* 0x002fce0003f06270 */
[----:B------:R-:W3:Y:S01]  /*00d0*/  LDC R7, c[0x0][0x360] ;  /* 0x0000d800ff077b82 */ /* 0x000ee20000000800 */
[----:B-----5:R-:W-:Y:S01]  /*00e0*/  USHF.L.U32 UR4, UR4, 0x1, URZ ;  /* 0x0000000104047899 */ /* 0x020fe200080006ff */
[----:B0-----:R-:W-:-:S05]  /*00f0*/  IMAD R5, R3, UR5, R23 ;  /* 0x0000000503057c24 */ /* 0x001fca000f8e0217 */
[----:B---3--:R-:W-:-:S04]  /*0100*/  IMAD R6, R7, UR4, R0 ;  /* 0x0000000407067c24 */ /* 0x008fc8000f8e0200 */
[----:B------:R-:W-:Y:S01]  /*0110*/  IMAD R6, R6, UR11, R5 ;  /* 0x0000000b06067c24 */ /* 0x000fe2000f8e0205 */
[----:B----4-:R-:W-:Y:S06]  /*0120*/  @!P0 BRA `(.L_x_0) ;  /* 0x0000000800e88947 */ /* 0x010fec0003800000 */
[----:B------:R-:W0:Y:S01]  /*0130*/  S2UR UR6, SR_CgaCtaId ;  /* 0x00000000000679c3 */ /* 0x000e220000008800 */
[----:B------:R-:W-:Y:S01]  /*0140*/  UMOV UR5, 0x400 ;  /* 0x0000040000057882 */ /* 0x000fe20000000000 */
[C---:B------:R-:W-:Y:S01]  /*0150*/  IMAD R16, R3.reuse, UR4, R0 ;  /* 0x0000000403107c24 */ /* 0x040fe2000f8e0200 */
[----:B------:R-:W-:Y:S01]  /*0160*/  LOP3.LUT R22, R3, 0x7, RZ, 0xc0, !PT ;  /* 0x0000000703167812 */ /* 0x000fe200078ec0ff */
[----:B------:R-:W-:Y:S01]  /*0170*/  IMAD R7, R5, R20, R20 ;  /* 0x0000001405077224 */ /* 0x000fe200078e0214 */
[----:B------:R-:W-:Y:S01]  /*0180*/  CS2R R34, SRZ ;  /* 0x0000000000227805 */ /* 0x000fe2000001ff00 */
[C---:B------:R-:W-:Y:S01]  /*0190*/  IMAD R2, R20.reuse, UR11, RZ ;  /* 0x0000000b14027c24 */ /* 0x040fe2000f8e02ff */
[----:B------:R-:W-:Y:S01]  /*01a0*/  CS2R R8, SRZ ;  /* 0x0000000000087805 */ /* 0x000fe2000001ff00 */
[----:B------:R-:W-:Y:S02]  /*01b0*/  IMAD R17, R20, UR10, RZ ;  /* 0x0000000a14117c24 */ /* 0x000fe4000f8e02ff */
[----:B------:R-:W-:Y:S01]  /*01c0*/  IMAD R18, R23, UR10, R16 ;  /* 0x0000000a17127c24 */ /* 0x000fe2000f8e0210 */
[----:B------:R-:W-:Y:S01]  /*01d0*/  VIMNMX R7, PT, PT, R7, R2, PT ;  /* 0x0000000207077248 */ /* 0x000fe20003fe0100 */
[----:B------:R-:W-:-:S02]  /*01e0*/  IMAD R20, R5, R20, R0 ;  /* 0x0000001405147224 */ /* 0x000fc400078e0200 */
[----:B------:R-:W-:Y:S01]  /*01f0*/  IMAD.MOV.U32 R19, RZ, RZ, RZ ;  /* 0x000000ffff137224 */ /* 0x000fe200078e00ff */
[----:B0-----:R-:W-:Y:S02]  /*0200*/  ULEA UR4, UR6, UR5, 0x18 ;  /* 0x0000000506047291 */ /* 0x001fe4000f8ec0ff */
[----:B------:R-:W-:-:S04]  /*0210*/  UIADD3 UR5, UPT, UPT, UR5, 0x4000, URZ ;  /* 0x0000400005057890 */ /* 0x000fc8000fffe0ff */
[----:B------:R-:W-:Y:S01]  /*0220*/  ULEA UR5, UR6, UR5, 0x18 ;  /* 0x0000000506057291 */ /* 0x000fe2000f8ec0ff */
[----:B------:R-:W-:Y:S01]  /*0230*/  LEA R21, R23, UR4, 0x9 ;  /* 0x0000000417157c11 */ /* 0x000fe2000f8e48ff */
[----:B------:R-:W-:-:S04]  /*0240*/  UMOV UR4, URZ ;  /* 0x000000ff00047c82 */ /* 0x000fc80008000000 */
[----:B------:R-:W-:Y:S01]  /*0250*/  IMAD R21, R0, 0x8, R21 ;  /* 0x0000000800157824 */ /* 0x000fe200078e0215 */
[----:B------:R-:W-:-:S07]  /*0260*/  LEA R23, R23, UR5, 0x8 ;  /* 0x0000000517177c11 */ /* 0x000fce000f8e40ff */
.L_x_9:
[----:B0-----:R-:W0:Y:S01]  /*0270*/  LDCU UR10, c[0x0][0x398] ;  /* 0x00007300ff0a77ac */ /* 0x001e220008000800 */
[----:B------:R-:W-:Y:S01]  /*0280*/  VIADD R2, R16, 0x20 ;  /* 0x0000002010027836 */ /* 0x000fe20000000000 */
[----:B------:R-:W-:-:S04]  /*0290*/  ISETP.GE.AND P0, PT, R18, R17, PT ;  /* 0x000000111200720c */ /* 0x000fc80003f06270 */
[----:B0-----:R-:W-:-:S13]  /*02a0*/  ISETP.GE.OR P1, PT, R2, UR10, P0 ;  /* 0x0000000a02007c0c */ /* 0x001fda0008726670 */
[----:B------:R-:W0:Y:S02]  /*02b0*/  @!P1 LDC.64 R10, c[0x0][0x380] ;  /* 0x0000e000ff0a9b82 */ /* 0x000e240000000a00 */
[----:B0-----:R-:W-:-:S05]  /*02c0*/  @!P1 IMAD.WIDE R10, R18, 0x8, R10 ;  /* 0x00000008120a9825 */ /* 0x001fca00078e020a */
[----:B--2---:R-:W2:Y:S04]  /*02d0*/  @!P1 LDG.E.64 R12, desc[UR8][R10.64+0x100] ;  /* 0x000100080a0c9981 */ /* 0x004ea8000c1e1b00 */
[----:B------:R-:W3:Y:S01]  /*02e0*/  @!P1 LDG.E.64 R14, desc[UR8][R10.64] ;  /* 0x000000080a0e9981 */ /* 0x000ee2000c1e1b00 */
[----:B------:R-:W-:Y:S01]  /*02f0*/  BSSY.RECONVERGENT B0, `(.L_x_1) ;  /* 0x000000f000007945 */ /* 0x000fe20003800200 */
[----:B------:R-:W-:Y:S02]  /*0300*/  IMAD.SHL.U32 R24, R19, 0x20, RZ ;  /* 0x0000002013187824 */ /* 0x000fe400078e00ff */
[----:B--2---:R0:W-:Y:S04]  /*0310*/  @!P1 STS.64 [R21+0x100], R12 ;  /* 0x0001000c15009388 */ /* 0x0041e80000000a00 */
[----:B---3--:R0:W-:Y:S01]  /*0320*/  @!P1 STS.64 [R21], R14 ;  /* 0x0000000e15009388 */ /* 0x0081e20000000a00 */
[----:B------:R-:W-:Y:S05]  /*0330*/  @!P1 BRA `(.L_x_2) ;  /* 0x0000000000289947 */ /* 0x000fea0003800000 */
[----:B------:R-:W-:-:S13]  /*0340*/  ISETP.GE.OR P0, PT, R16, UR10, P0 ;  /* 0x0000000a10007c0c */ /* 0x000fda0008706670 */
[----:B------:R-:W-:Y:S05]  /*0350*/  @P0 BRA `(.L_x_3) ;  /* 0x0000000000180947 */ /* 0x000fea0003800000 */
[----:B------:R-:W1:Y:S02]  /*0360*/  LDC.64 R10, c[0x0][0x380] ;  /* 0x0000e000ff0a7b82 */ /* 0x000e640000000a00 */
[----:B-1----:R-:W-:-:S06]  /*0370*/  IMAD.WIDE R10, R18, 0x8, R10 ;  /* 0x00000008120a7825 */ /* 0x002fcc00078e020a */
[----:B------:R-:W2:Y:S04]  /*0380*/  LDG.E.64 R10, desc[UR8][R10.64] ;  /* 0x000000080a0a7981 */ /* 0x000ea8000c1e1b00 */
[----:B------:R1:W-:Y:S04]  /*0390*/  STS.64 [R21+0x100], RZ ;  /* 0x000100ff15007388 */ /* 0x0003e80000000a00 */
[----:B--2---:R1:W-:Y:S01]  /*03a0*/  STS.64 [R21], R10 ;  /* 0x0000000a15007388 */ /* 0x0043e20000000a00 */
[----:B------:R-:W-:Y:S05]  /*03b0*/  BRA `(.L_x_2) ;  /* 0x0000000000087947 */ /* 0x000fea0003800000 */
.L_x_3:
[----:B------:R2:W-:Y:S04]  /*03c0*/  STS.64 [R21], RZ ;  /* 0x000000ff15007388 */ /* 0x0005e80000000a00 */
[----:B------:R2:W-:Y:S02]  /*03d0*/  STS.64 [R21+0x100], RZ ;  /* 0x000100ff15007388 */ /* 0x0005e40000000a00 */
.L_x_2:
[----:B------:R-:W-:Y:S05]  /*03e0*/  BSYNC.RECONVERGENT B0 ;  /* 0x0000000000007941 */ /* 0x000fea0003800200 */
.L_x_1:
[----:B------:R-:W-:Y:S02]  /*03f0*/  ISETP.GE.AND P0, PT, R20, R7, PT ;  /* 0x000000071400720c */ /* 0x000fe40003f06270 */
[----:B-1----:R-:W-:-:S11]  /*0400*/  CS2R R10, SRZ ;  /* 0x00000000000a7805 */ /* 0x002fd6000001ff00 */
[----:B0-----:R-:W0:Y:S02]  /*0410*/  @!P0 LDC.64 R12, c[0x0][0x388] ;  /* 0x0000e200ff0c8b82 */ /* 0x001e240000000a00 */
[----:B0-----:R-:W-:-:S05]  /*0420*/  @!P0 IMAD.WIDE R12, R20, 0x8, R12 ;  /* 0x00000008140c8825 */ /* 0x001fca00078e020c */
[----:B------:R-:W3:Y:S01]  /*0430*/  @!P0 LDG.E.64 R10, desc[UR8][R12.64] ;  /* 0x000000080c0a8981 */ /* 0x000ee2000c1e1b00 */
[----:B------:R-:W-:Y:S01]  /*0440*/  LOP3.LUT R2, RZ, R24, RZ, 0x33, !PT ;  /* 0x00000018ff027212 */ /* 0x000fe200078e33ff */
[----:B------:R-:W-:Y:S01]  /*0450*/  IMAD.U32 R4, RZ, RZ, UR4 ;  /* 0x00000004ff047e24 */ /* 0x000fe2000f8e00ff */
[----:B------:R-:W-:Y:S02]  /*0460*/  LEA R15, R0, R23, 0x3 ;  /* 0x00000017000f7211 */ /* 0x000fe400078e18ff */
[----:B------:R-:W-:Y:S02]  /*0470*/  IADD3 R2, PT, PT, R2, UR4, R3 ;  /* 0x0000000402027c10 */ /* 0x000fe4000fffe003 */
[----:B------:R-:W-:Y:S02]  /*0480*/  ISETP.NE.AND P0, PT, R22, RZ, PT ;  /* 0x000000ff1600720c */ /* 0x000fe40003f05270 */
[----:B------:R-:W-:Y:S01]  /*0490*/  ISETP.GE.U32.AND P1, PT, R2, 0x7, PT ;  /* 0x000000070200780c */ /* 0x000fe20003f26070 */
[----:B---3--:R0:W-:Y:S01]  /*04a0*/  STS.64 [R15], R10 ;  /* 0x0000000a0f007388 */ /* 0x0081e20000000a00 */
[----:B------:R-:W-:Y:S11]  /*04b0*/  BAR.SYNC.DEFER_BLOCKING 0x0 ;  /* 0x0000000000007b1d */ /* 0x000ff60000010000 */
[----:B------:R-:W-:Y:S05]  /*04c0*/  @!P1 BRA `(.L_x_4) ;  /* 0x0000000000cc9947 */ /* 0x000fea0003800000 */
[----:B------:R-:W1:Y:S01]  /*04d0*/  S2UR UR6, SR_CgaCtaId ;  /* 0x00000000000679c3 */ /* 0x000e620000008800 */
[----:B------:R-:W-:Y:S01]  /*04e0*/  UMOV UR5, 0x400 ;  /* 0x0000040000057882 */ /* 0x000fe20000000000 */
[----:B------:R-:W-:Y:S01]  /*04f0*/  IADD3 R2, PT, PT, R24, R22, -R3 ;  /* 0x0000001618027210 */ /* 0x000fe20007ffe803 */
[----:B------:R-:W-:Y:S02]  /*0500*/  VIADD R28, R23, 0x20 ;  /* 0x00000020171c7836 */ /* 0x000fe40000000000 */
[----:B------:R-:W-:Y:S01]  /*0510*/  IMAD.U32 R4, RZ, RZ, UR4 ;  /* 0x00000004ff047e24 */ /* 0x000fe2000f8e00ff */
[----:B------:R-:W-:Y:S01]  /*0520*/  IADD3 R2, PT, PT, R2, -UR4, RZ ;  /* 0x8000000402027c10 */ /* 0x000fe2000fffe0ff */
[----:B-1----:R-:W-:-:S06]  /*0530*/  ULEA UR5, UR6, UR5, 0x18 ;  /* 0x0000000506057291 */ /* 0x002fcc000f8ec0ff */
[----:B------:R-:W-:-:S05]  /*0540*/  LEA R29, R0, UR5, 0x3 ;  /* 0x00000005001d7c11 */ /* 0x000fca000f8e18ff */
[----:B------:R-:W-:-:S07]  /*0550*/  VIADD R29, R29, 0x800 ;  /* 0x000008001d1d7836 */ /* 0x000fce0000000000 */
.L_x_5:
[----:B------:R-:W-:Y:S01]  /*0560*/  LDS.64 R26, [R29+-0x800] ;  /* 0xfff800001d1a7984 */ /* 0x000fe20000000a00 */
[----:B------:R-:W-:Y:S02]  /*0570*/  VIADD R2, R2, 0x8 ;  /* 0x0000000802027836 */ /* 0x000fe40000000000 */
[----:B------:R-:W-:Y:S01]  /*0580*/  VIADD R4, R4, 0x8 ;  /* 0x0000000804047836 */ /* 0x000fe20000000000 */
[----:B0-----:R-:W0:Y:S02]  /*0590*/  LDS.128 R12, [R28+-0x20] ;  /* 0xffffe0001c0c7984 */ /* 0x001e240000000c00 */
[----:B------:R-:W-:Y:S02]  /*05a0*/  ISETP.NE.AND P1, PT, R2, RZ, PT ;  /* 0x000000ff0200720c */ /* 0x000fe40003f25270 */
[----:B------:R-:W1:Y:S04]  /*05b0*/  LDS.64 R10, [R29+-0x700] ;  /* 0xfff900001d0a7984 */ /* 0x000e680000000a00 */
[----:B------:R-:W3:Y:S04]  /*05c0*/  LDS.64 R32, [R29+-0x600] ;  /* 0xfffa00001d207984 */ /* 0x000ee80000000a00 */
[----:B------:R-:W4:Y:S04]  /*05d0*/  LDS.64 R24, [R29+-0x500] ;  /* 0xfffb00001d187984 */ /* 0x000f280000000a00 */
[----:B------:R-:W-:Y:S01]  /*05e0*/  LDS.64 R30, [R29+-0x400] ;  /* 0xfffc00001d1e7984 */ /* 0x000fe20000000a00 */
[----:B0-----:R-:W-:-:S03]  /*05f0*/  DFMA R8, R26, R12, R8 ;  /* 0x0000000c1a08722b */ /* 0x001fc60000000008 */
[----:B------:R-:W-:Y:S01]  /*0600*/  LDS.64 R26, [R29+-0x100] ;  /* 0xffff00001d1a7984 */ /* 0x000fe20000000a00 */
[----:B-1----:R-:W-:-:S03]  /*0610*/  DFMA R34, R12, R10, R34 ;  /* 0x0000000a0c22722b */ /* 0x002fc60000000022 */
[----:B------:R-:W-:Y:S01]  /*0620*/  LDS.64 R12, [R29+-0x300] ;  /* 0xfffd00001d0c7984 */ /* 0x000fe20000000a00 */
[----:B---3--:R-:W-:-:S03]  /*0630*/  DFMA R32, R32, R14, R8 ;  /* 0x0000000e2020722b */ /* 0x008fc60000000008 */
[----:B------:R-:W0:Y:S01]  /*0640*/  LDS.128 R8, [R28+-0x10] ;  /* 0xfffff0001c087984 */ /* 0x000e220000000c00 */
[----:B----4-:R-:W-:-:S03]  /*0650*/  DFMA R14, R24, R14, R34 ;  /* 0x0000000e180e722b */ /* 0x010fc60000000022 */
[----:B------:R-:W1:Y:S04]  /*0660*/  LDS.64 R24, [R29+-0x200] ;  /* 0xfffe00001d187984 */ /* 0x000e680000000a00 */
[----:B------:R-:W-:Y:S01]  /*0670*/  LDS.64 R34, [R29+0x700] ;  /* 0x000700001d227984 */ /* 0x000fe20000000a00 */
[----:B0-----:R-:W-:Y:S02]  /*0680*/  DFMA R30, R30, R8, R32 ;  /* 0x000000081e1e722b */ /* 0x001fe40000000020 */
[----:B------:R-:W-:Y:S01]  /*0690*/  DFMA R32, R8, R12, R14 ;  /* 0x0000000c0820722b */ /* 0x000fe2000000000e */
[----:B------:R-:W-:Y:S04]  /*06a0*/  LDS.64 R8, [R29] ;  /* 0x000000001d087984 */ /* 0x000fe80000000a00 */
[----:B------:R-:W0:Y:S01]  /*06b0*/  LDS.128 R12, [R28] ;  /* 0x000000001c0c7984 */ /* 0x000e220000000c00 */
[----:B-1----:R-:W-:-:S02]  /*06c0*/  DFMA R24, R24, R10, R30 ;  /* 0x0000000a1818722b */ /* 0x002fc4000000001e */
[----:B------:R-:W-:Y:S01]  /*06d0*/  DFMA R10, R26, R10, R32 ;  /* 0x0000000a1a0a722b */ /* 0x000fe20000000020 */
[----:B------:R-:W-:Y:S04]  /*06e0*/  LDS.64 R30, [R29+0x300] ;  /* 0x000300001d1e7984 */ /* 0x000fe80000000a00 */
[----:B------:R-:W1:Y:S04]  /*06f0*/  LDS.64 R32, [R29+0x100] ;  /* 0x000100001d207984 */ /* 0x000e680000000a00 */
[----:B------:R-:W3:Y:S01]  /*0700*/  LDS.64 R26, [R29+0x200] ;  /* 0x000200001d1a7984 */ /* 0x000ee20000000a00 */
[----:B0-----:R-:W-:-:S03]  /*0710*/  DFMA R8, R8, R12, R24 ;  /* 0x0000000c0808722b */ /* 0x001fc60000000018 */
[----:B------:R-:W-:Y:S01]  /*0720*/  LDS.64 R24, [R29+0x400] ;  /* 0x000400001d187984 */ /* 0x000fe20000000a00 */
[----:B-1----:R-:W-:-:S03]  /*0730*/  DFMA R32, R12, R32, R10 ;  /* 0x000000200c20722b */ /* 0x002fc6000000000a */
[----:B------:R-:W-:Y:S01]  /*0740*/  LDS.64 R12, [R29+0x500] ;  /* 0x000500001d0c7984 */ /* 0x000fe20000000a00 */
[----:B---3--:R-:W-:-:S03]  /*0750*/  DFMA R26, R26, R14, R8 ;  /* 0x0000000e1a1a722b */ /* 0x008fc60000000008 */
[----:B------:R0:W1:Y:S01]  /*0760*/  LDS.128 R8, [R28+0x10] ;  /* 0x000010001c087984 */ /* 0x0000620000000c00 */
[----:B------:R-:W-:-:S03]  /*0770*/  DFMA R30, R30, R14, R32 ;  /* 0x0000000e1e1e722b */ /* 0x000fc60000000020 */
[----:B------:R3:W4:Y:S01]  /*0780*/  LDS.64 R14, [R29+0x600] ;  /* 0x000600001d0e7984 */ /* 0x0007220000000a00 */
[----:B0-----:R-:W-:Y:S01]  /*0790*/  IADD3 R28, PT, PT, R28, 0x40, RZ ;  /* 0x000000401c1c7810 */ /* 0x001fe20007ffe0ff */
[----:B---3--:R-:W-:Y:S01]  /*07a0*/  VIADD R29, R29, 0x1000 ;  /* 0x000010001d1d7836 */ /* 0x008fe20000000000 */
[----:B-1----:R-:W-:Y:S02]  /*07b0*/  DFMA R24, R24, R8, R26 ;  /* 0x000000081818722b */ /* 0x002fe4000000001a */
[----:B------:R-:W-:-:S06]  /*07c0*/  DFMA R12, R8, R12, R30 ;  /* 0x0000000c080c722b */ /* 0x000fcc000000001e */
[-C--:B----4-:R-:W-:Y:S02]  /*07d0*/  DFMA R8, R14, R10.reuse, R24 ;  /* 0x0000000a0e08722b */ /* 0x090fe40000000018 */
[----:B------:R-:W-:Y:S01]  /*07e0*/  DFMA R34, R34, R10, R12 ;  /* 0x0000000a2222722b */ /* 0x000fe2000000000c */
[----:B------:R-:W-:Y:S10]  /*07f0*/  @P1 BRA `(.L_x_5) ;  /* 0xfffffffc00581947 */ /* 0x000ff4000383ffff */
.L_x_4:
[----:B------:R-:W-:Y:S05]  /*0800*/  @!P0 BRA `(.L_x_6) ;  /* 0x0000000400108947 */ /* 0x000fea0003800000 */
[----:B------:R-:W-:-:S05]  /*0810*/  VIADD R2, R22, 0xffffffff ;  /* 0xffffffff16027836 */ /* 0x000fca0000000000 */
[----:B------:R-:W-:-:S13]  /*0820*/  ISETP.GE.U32.AND P0, PT, R2, 0x3, PT ;  /* 0x000000030200780c */ /* 0x000fda0003f06070 */
[----:B------:R-:W-:Y:S05]  /*0830*/  @!P0 BRA `(.L_x_7) ;  /* 0x0000000000708947 */ /* 0x000fea0003800000 */
[----:B0-----:R-:W0:Y:S01]  /*0840*/  S2R R11, SR_CgaCtaId ;  /* 0x00000000000b7919 */ /* 0x001e220000008800 */
[----:B------:R-:W-:Y:S01]  /*0850*/  MOV R2, 0x400 ;  /* 0x0000040000027802 */ /* 0x000fe20000000f00 */
[C---:B------:R-:W-:Y:S02]  /*0860*/  VIADD R36, R4.reuse, -UR4 ;  /* 0x8000000404247c36 */ /* 0x040fe40008000000 */
[----:B------:R-:W-:Y:S01]  /*0870*/  VIADD R4, R4, 0x4 ;  /* 0x0000000404047836 */ /* 0x000fe20000000000 */
[----:B0-----:R-:W-:-:S04]  /*0880*/  LEA R11, R11, R2, 0x18 ;  /* 0x000000020b0b7211 */ /* 0x001fc800078ec0ff */
[C---:B------:R-:W-:Y:S01]  /*0890*/  LEA R11, R36.reuse, R11, 0x9 ;  /* 0x0000000b240b7211 */ /* 0x040fe200078e48ff */
[----:B------:R-:W-:-:S04]  /*08a0*/  IMAD R36, R36, 0x8, R23 ;  /* 0x0000000824247824 */ /* 0x000fc800078e0217 */
[----:B------:R-:W-:Y:S01]  /*08b0*/  IMAD R2, R0, 0x8, R11 ;  /* 0x0000000800027824 */ /* 0x000fe200078e020b */
[----:B------:R-:W-:Y:S04]  /*08c0*/  LDS.64 R14, [R36] ;  /* 0x00000000240e7984 */ /* 0x000fe80000000a00 */
[----:B------:R-:W0:Y:S04]  /*08d0*/  LDS.64 R26, [R2] ;  /* 0x00000000021a7984 */ /* 0x000e280000000a00 */
[----:B------:R-:W1:Y:S04]  /*08e0*/  LDS.64 R12, [R2+0x100] ;  /* 0x00010000020c7984 */ /* 0x000e680000000a00 */
[----:B------:R-:W-:Y:S04]  /*08f0*/  LDS.64 R24, [R36+0x8] ;  /* 0x0000080024187984 */ /* 0x000fe80000000a00 */
[----:B------:R-:W3:Y:S04]  /*0900*/  LDS.64 R32, [R2+0x200] ;  /* 0x0002000002207984 */ /* 0x000ee80000000a00 */
[----:B------:R-:W4:Y:S04]  /*0910*/  LDS.64 R10, [R2+0x300] ;  /* 0x00030000020a7984 */ /* 0x000f280000000a00 */
[----:B------:R-:W-:Y:S04]  /*0920*/  LDS.64 R28, [R36+0x10] ;  /* 0x00001000241c7984 */ /* 0x000fe80000000a00 */
[----:B------:R-:W5:Y:S01]  /*0930*/  LDS.64 R30, [R2+0x400] ;  /* 0x00040000021e7984 */ /* 0x000f620000000a00 */
[----:B0-----:R-:W-:-:S03]  /*0940*/  DFMA R8, R26, R14, R8 ;  /* 0x0000000e1a08722b */ /* 0x001fc60000000008 */
[----:B------:R-:W0:Y:S01]  /*0950*/  LDS.64 R26, [R2+0x500] ;  /* 0x00050000021a7984 */ /* 0x000e220000000a00 */
[----:B-1----:R-:W-:-:S03]  /*0960*/  DFMA R34, R14, R12, R34 ;  /* 0x0000000c0e22722b */ /* 0x002fc60000000022 */
[----:B------:R-:W-:Y:S04]  /*0970*/  LDS.64 R12, [R36+0x18] ;  /* 0x00001800240c7984 */ /* 0x000fe80000000a00 */
[----:B------:R-:W1:Y:S01]  /*0980*/  LDS.64 R14, [R2+0x700] ;  /* 0x00070000020e7984 */ /* 0x000e620000000a00 */
[----:B---3--:R-:W-:-:S03]  /*0990*/  DFMA R32, R32, R24, R8 ;  /* 0x000000182020722b */ /* 0x008fc60000000008 */
[----:B------:R-:W3:Y:S01]  /*09a0*/  LDS.64 R8, [R2+0x600] ;  /* 0x0006000002087984 */ /* 0x000ee20000000a00 */
[----:B----4-:R-:W-:-:S04]  /*09b0*/  DFMA R10, R24, R10, R34 ;  /* 0x0000000a180a722b */ /* 0x010fc80000000022 */
[----:B-----5:R-:W-:-:S04]  /*09c0*/  DFMA R30, R30, R28, R32 ;  /* 0x0000001c1e1e722b */ /* 0x020fc80000000020 */
[----:B0-----:R-:W-:-:S08]  /*09d0*/  DFMA R10, R28, R26, R10 ;  /* 0x0000001a1c0a722b */ /* 0x001fd0000000000a */
[----:B-1----:R-:W-:Y:S02]  /*09e0*/  DFMA R34, R12, R14, R10 ;  /* 0x0000000e0c22722b */ /* 0x002fe4000000000a */
[----:B---3--:R-:W-:-:S11]  /*09f0*/  DFMA R8, R8, R12, R30 ;  /* 0x0000000c0808722b */ /* 0x008fd6000000001e */
.L_x_7:
[----:B------:R-:W-:-:S13]  /*0a00*/  LOP3.LUT P0, R2, R3, 0x3, RZ, 0xc0, !PT ;  /* 0x0000000303027812 */ /* 0x000fda000780c0ff */
[----:B------:R-:W-:Y:S05]  /*0a10*/  @!P0 BRA `(.L_x_6) ;  /* 0x00000000008c8947 */ /* 0x000fea0003800000 */
[----:B------:R-:W-:Y:S02]  /*0a20*/  ISETP.NE.AND P0, PT, R2, 0x1, PT ;  /* 0x000000010200780c */ /* 0x000fe40003f05270 */
[----:B0-----:R-:W-:-:S04]  /*0a30*/  LOP3.LUT R10, R3, 0x1, RZ, 0xc0, !PT ;  /* 0x00000001030a7812 */ /* 0x001fc800078ec0ff */
[----:B------:R-:W-:-:S07]  /*0a40*/  ISETP.NE.U32.AND P1, PT, R10, 0x1, PT ;  /* 0x000000010a00780c */ /* 0x000fce0003f25070 */
[----:B------:R-:W-:Y:S06]  /*0a50*/  @!P0 BRA `(.L_x_8) ;  /* 0x0000000000488947 */ /* 0x000fec0003800000 */
[----:B------:R-:W0:Y:S01]  /*0a60*/  S2R R11, SR_CgaCtaId ;  /* 0x00000000000b7919 */ /* 0x000e220000008800 */
[----:B------:R-:W-:Y:S02]  /*0a70*/  MOV R10, 0x400 ;  /* 0x00000400000a7802 */ /* 0x000fe40000000f00 */
[C---:B------:R-:W-:Y:S02]  /*0a80*/  IADD3 R2, PT, PT, R4.reuse, -UR4, RZ ;  /* 0x8000000404027c10 */ /* 0x040fe4000fffe0ff */
[----:B------:R-:W-:-:S03]  /*0a90*/  IADD3 R4, PT, PT, R4, 0x2, RZ ;  /* 0x0000000204047810 */ /* 0x000fc60007ffe0ff */
[----:B------:R-:W-:-:S05]  /*0aa0*/  IMAD R30, R2, 0x8, R23 ;  /* 0x00000008021e7824 */ /* 0x000fca00078e0217 */
[----:B------:R-:W-:Y:S01]  /*0ab0*/  LDS.64 R26, [R30] ;  /* 0x000000001e1a7984 */ /* 0x000fe20000000a00 */
[----:B0-----:R-:W-:-:S05]  /*0ac0*/  LEA R11, R11, R10, 0x18 ;  /* 0x0000000a0b0b7211 */ /* 0x001fca00078ec0ff */
[----:B------:R-:W-:-:S04]  /*0ad0*/  IMAD R11, R2, 0x200, R11 ;  /* 0x00000200020b7824 */ /* 0x000fc800078e020b */
[----:B------:R-:W-:Y:S02]  /*0ae0*/  IMAD R2, R0, 0x8, R11 ;  /* 0x0000000800027824 */ /* 0x000fe400078e020b */
[----:B------:R-:W-:Y:S04]  /*0af0*/  LDS.64 R10, [R30+0x8] ;  /* 0x000008001e0a7984 */ /* 0x000fe80000000a00 */
[----:B------:R-:W0:Y:S04]  /*0b00*/  LDS.64 R28, [R2] ;  /* 0x00000000021c7984 */ /* 0x000e280000000a00 */
[----:B------:R-:W1:Y:S04]  /*0b10*/  LDS.64 R24, [R2+0x100] ;  /* 0x0001000002187984 */ /* 0x000e680000000a00 */
[----:B------:R-:W3:Y:S04]  /*0b20*/  LDS.64 R14, [R2+0x200] ;  /* 0x00020000020e7984 */ /* 0x000ee80000000a00 */
[----:B------:R-:W4:Y:S01]  /*0b30*/  LDS.64 R12, [R2+0x300] ;  /* 0x00030000020c7984 */ /* 0x000f220000000a00 */
[----:B0-----:R-:W-:-:S02]  /*0b40*/  DFMA R8, R28, R26, R8 ;  /* 0x0000001a1c08722b */ /* 0x001fc40000000008 */
[----:B-1----:R-:W-:-:S06]  /*0b50*/  DFMA R24, R26, R24, R34 ;  /* 0x000000181a18722b */ /* 0x002fcc0000000022 */
[----:B---3--:R-:W-:Y:S02]  /*0b60*/  DFMA R8, R14, R10, R8 ;  /* 0x0000000a0e08722b */ /* 0x008fe40000000008 */
[----:B----4-:R-:W-:-:S11]  /*0b70*/  DFMA R34, R10, R12, R24 ;  /* 0x0000000c0a22722b */ /* 0x010fd60000000018 */
.L_x_8:
[----:B------:R-:W-:Y:S05]  /*0b80*/  @P1 BRA `(.L_x_6) ;  /* 0x0000000000301947 */ /* 0x000fea0003800000 */
[----:B------:R-:W0:Y:S01]  /*0b90*/  S2R R11, SR_CgaCtaId ;  /* 0x00000000000b7919 */ /* 0x000e220000008800 */
[----:B------:R-:W-:Y:S01]  /*0ba0*/  MOV R2, 0x400 ;  /* 0x0000040000027802 */ /* 0x000fe20000000f00 */
[----:B------:R-:W-:-:S04]  /*0bb0*/  VIADD R4, R4, -UR4 ;  /* 0x8000000404047c36 */ /* 0x000fc80008000000 */
[----:B------:R-:W-:Y:S01]  /*0bc0*/  IMAD R10, R4, 0x8, R23 ;  /* 0x00000008040a7824 */ /* 0x000fe200078e0217 */
[----:B0-----:R-:W-:-:S05]  /*0bd0*/  LEA R11, R11, R2, 0x18 ;  /* 0x000000020b0b7211 */ /* 0x001fca00078ec0ff */
[----:B------:R-:W-:-:S05]  /*0be0*/  IMAD R11, R4, 0x200, R11 ;  /* 0x00000200040b7824 */ /* 0x000fca00078e020b */
[----:B------:R-:W-:Y:S02]  /*0bf0*/  LEA R2, R0, R11, 0x3 ;  /* 0x0000000b00027211 */ /* 0x000fe400078e18ff */
[----:B------:R-:W-:Y:S04]  /*0c00*/  LDS.64 R10, [R10] ;  /* 0x000000000a0a7984 */ /* 0x000fe80000000a00 */
[----:B------:R-:W0:Y:S04]  /*0c10*/  LDS.64 R12, [R2] ;  /* 0x00000000020c7984 */ /* 0x000e280000000a00 */
[----:B------:R-:W1:Y:S01]  /*0c20*/  LDS.64 R14, [R2+0x100] ;  /* 0x00010000020e7984 */ /* 0x000e620000000a00 */
[----:B0-----:R-:W-:-:S02]  /*0c30*/  DFMA R8, R12, R10, R8 ;  /* 0x0000000a0c08722b */ /* 0x001fc40000000008 */
[----:B-1----:R-:W-:-:S11]  /*0c40*/  DFMA R34, R10, R14, R34 ;  /* 0x0000000e0a22722b */ /* 0x002fd60000000022 */
.L_x_6:
[----:B------:R-:W1:Y:S01]  /*0c50*/  LDCU UR5, c[0x0][0x3a0] ;  /* 0x00007400ff0577ac */ /* 0x000e620008000800 */
[----:B------:R-:W-:Y:S02]  /*0c60*/  IMAD R18, R3, UR10, R18 ;  /* 0x0000000a03127c24 */ /* 0x000fe4000f8e0212 */
[----:B------:R-:W-:Y:S01]  /*0c70*/  VIADD R20, R20, 0x20 ;  /* 0x0000002014147836 */ /* 0x000fe20000000000 */
[----:B------:R-:W-:Y:S01]  /*0c80*/  UIADD3 UR4, UPT, UPT, UR4, 0x20, URZ ;  /* 0x0000002004047890 */ /* 0x000fe2000fffe0ff */
[----:B------:R-:W-:-:S03]  /*0c90*/  VIADD R19, R19, 0x1 ;  /* 0x0000000113137836 */ /* 0x000fc60000000000 */
[----:B-1----:R-:W-:Y:S01]  /*0ca0*/  UISETP.GE.AND UP0, UPT, UR4, UR5, UPT ;  /* 0x000000050400728c */ /* 0x002fe2000bf06270 */
[----:B------:R-:W-:Y:S08]  /*0cb0*/  BAR.SYNC.DEFER_BLOCKING 0x0 ;  /* 0x0000000000007b1d */ /* 0x000ff00000010000 */
[----:B------:R-:W-:Y:S05]  /*0cc0*/  BRA.U !UP0, `(.L_x_9) ;  /* 0xfffffff508687547 */ /* 0x000fea000b83ffff */
.L_x_0:
[----:B------:R-:W0:Y:S02]  /*0cd0*/  LDC R0, c[0x0][0x39c] ;  /* 0x0000e700ff007b82 */ /* 0x000e240000000800 */
[----:B0-----:R-:W-:-:S05]  /*0ce0*/  SHF.L.U32 R11, R0, 0x5, RZ ;  /* 0x00000005000b7819 */ /* 0x001fca00000006ff */
[----:B------:R-:W-:-:S05]  /*0cf0*/  IMAD.IADD R2, R6, 0x1, R11 ;  /* 0x0000000106027824 */ /* 0x000fca00078e020b */
[----:B------:R-:W-:-:S04]  /*0d00*/  ISETP.GE.AND P0, PT, R2, UR7, PT ;  /* 0x0000000702007c0c */ /* 0x000fc8000bf06270 */
[----:B------:R-:W-:-:S13]  /*0d10*/  ISETP.GE.U32.OR P0, PT, R5, R0, P0 ;  /* 0x000000000500720c */ /* 0x000fda0000706470 */
[----:B------:R-:W0:Y:S02]  /*0d20*/  @!P0 LDC.64 R2, c[0x0][0x390] ;  /* 0x0000e400ff028b82 */ /* 0x000e240000000a00 */
[----:B0-----:R-:W-:-:S05]  /*0d30*/  @!P0 IMAD.WIDE R2, R6, 0x8, R2 ;  /* 0x0000000806028825 */ /* 0x001fca00078e0202 */
[----:B------:R0:W-:Y:S01]  /*0d40*/  @!P0 STG.E.64 desc[UR8][R2.64], R8 ;  /* 0x0000000802008986 */ /* 0x0001e2000c101b08 */
[----:B------:R-:W-:-:S05]  /*0d50*/  @!P0 IMAD.WIDE R10, R11, 0x8, R2 ;  /* 0x000000080b0a8825 */ /* 0x000fca00078e0202 */
[----:B------:R0:W-:Y:S01]  /*0d60*/  @!P0 STG.E.64 desc[UR8][R10.64], R34 ;  /* 0x000000220a008986 */ /* 0x0001e2000c101b08 */
[----:B------:R-:W-:Y:S05]  /*0d70*/  @!P0 EXIT ;  /* 0x000000000000894d */ /* 0x000fea0003800000 */
[----:B------:R-:W-:-:S04]  /*0d80*/  ISETP.GE.AND P0, PT, R6, UR7, PT ;  /* 0x0000000706007c0c */ /* 0x000fc8000bf06270 */
[----:B------:R-:W-:-:S13]  /*0d90*/  ISETP.GE.U32.OR P0, PT, R5, R0, P0 ;  /* 0x000000000500720c */ /* 0x000fda0000706470 */
[----:B------:R-:W-:Y:S05]  /*0da0*/  @P0 EXIT ;  /* 0x000000000000094d */ /* 0x000fea0003800000 */
[----:B0-----:R-:W0:Y:S02]  /*0db0*/  LDC.64 R2, c[0x0][0x390] ;  /* 0x0000e400ff027b82 */ /* 0x001e240000000a00 */
[----:B0-----:R-:W-:-:S05]  /*0dc0*/  IMAD.WIDE R2, R6, 0x8, R2 ;  /* 0x0000000806027825 */ /* 0x001fca00078e0202 */
[----:B------:R-:W-:Y:S01]  /*0dd0*/  STG.E.64 desc[UR8][R2.64], R8 ;  /* 0x0000000802007986 */ /* 0x000fe2000c101b08 */
[----:B------:R-:W-:Y:S05]  /*0de0*/  EXIT ;  /* 0x000000000000794d */ /* 0x000fea0003800000 */
.L_x_10:
[----:B------:R-:W-:-:S00]  /*0df0*/  BRA `(.L_x_10) ;  /* 0xfffffffc00fc7947 */ /* 0x000fc0000383ffff */
[----:B------:R-:W-:-:S00]  /*0e00*/  NOP ;  /* 0x0000000000007918 */ /* 0x000fc00000000000 */
[----:B------:R-:W-:-:S00]  /*0e10*/  NOP ;  /* 0x0000000000007918 */ /* 0x000fc00000000000 */
[----:B------:R-:W-:-:S00]  /*0e20*/  NOP ;  /* 0x0000000000007918 */ /* 0x000fc00000000000 */
[----:B------:R-:W-:-:S00]  /*0e30*/  NOP ;  /* 0x0000000000007918 */ /* 0x000fc00000000000 */
[----:B------:R-:W-:-:S00]  /*0e40*/  NOP ;  /* 0x0000000000007918 */ /* 0x000fc00000000000 */
[----:B------:R-:W-:-:S00]  /*0e50*/  NOP ;  /* 0x0000000000007918 */ /* 0x000fc00000000000 */
[----:B------:R-:W-:-:S00]  /*0e60*/  NOP ;  /* 0x0000000000007918 */ /* 0x000fc00000000000 */
[----:B------:R-:W-:-:S00]  /*0e70*/  NOP ;  /* 0x0000000000007918 */ /* 0x000fc00000000000 */
.L_x_11:


//--------------------- .nv.shared._Z4atbtPKdS0_Pdiii --------------------------
	.section	.nv.shared._Z4atbtPKdS0_Pdiii,"aw",@nobits
	.sectionflags	@""
	.align	8
.nv.shared._Z4atbtPKdS0_Pdiii:
	.zero		25600


//--------------------- .nv.shared.reserved.0     --------------------------
	.section	.nv.shared.reserved.0,"aw",@nobits
	.weak		__nv_reservedSMEM_offset_0_alias
	.size		__nv_reservedSMEM_offset_0_alias, 0, 64
	.other		__nv_reservedSMEM_offset_0_alias,@"STO_CUDA_RESERVED_SHARED STV_DEFAULT"
__nv_reservedSMEM_offset_0_alias:
	.zero		0
	.zero		64


//--------------------- .nv.constant0._Z4atbtPKdS0_Pdiii --------------------------
	.section	.nv.constant0._Z4atbtPKdS0_Pdiii,"a",@progbits
	.sectionflags	@""
	.align	4
.nv.constant0._Z4atbtPKdS0_Pdiii:
	.zero		932


//--------------------- SYMBOLS --------------------------

	.type		.nv.reservedSmem.offset0,@object
	.size		.nv.reservedSmem.offset0,0x4
	.type		.nv.reservedSmem.cap,@object
	.size		.nv.reservedSmem.cap,0x4
